	.headerflags	@"EF_CUDA_TEXMODE_UNIFIED EF_CUDA_64BIT_ADDRESS EF_CUDA_ACCELERATORS EF_CUDA_SM90 EF_CUDA_VIRTUAL_SM(EF_CUDA_SM90)"
	.elftype	@"ET_EXEC"


//--------------------- .nv.info                  --------------------------
	.section	.nv.info,"",@"SHT_CUDA_INFO"
	.align	4


	//----- nvinfo : EIATTR_REGCOUNT
	.align		4
        /*0000*/ 	.byte	0x04, 0x2f
        /*0002*/ 	.short	(.L_1 - .L_0)
	.align		4
.L_0:
        /*0004*/ 	.word	index@(triton_poi_fused_add_convolution_mul_8)
        /*0008*/ 	.word	0x0000000e


	//----- nvinfo : EIATTR_MIN_STACK_SIZE
	.align		4
.L_1:
        /*000c*/ 	.byte	0x04, 0x12
        /*000e*/ 	.short	(.L_3 - .L_2)
	.align		4
.L_2:
        /*0010*/ 	.word	index@(triton_poi_fused_add_convolution_mul_8)
        /*0014*/ 	.word	0x00000000


	//----- nvinfo : EIATTR_FRAME_SIZE
	.align		4
.L_3:
        /*0018*/ 	.byte	0x04, 0x11
        /*001a*/ 	.short	(.L_5 - .L_4)
	.align		4
.L_4:
        /*001c*/ 	.word	index@(triton_poi_fused_add_convolution_mul_8)
        /*0020*/ 	.word	0x00000000


	//----- nvinfo : EIATTR_MIN_STACK_SIZE
	.align		4
.L_5:
        /*0024*/ 	.byte	0x04, 0x12
        /*0026*/ 	.short	(.L_7 - .L_6)
	.align		4
.L_6:
        /*0028*/ 	.word	index@(triton_poi_fused_add_convolution_mul_8)
        /*002c*/ 	.word	0x00000000
.L_7:


//--------------------- .nv.info.triton_poi_fused_add_convolution_mul_8 --------------------------
	.section	.nv.info.triton_poi_fused_add_convolution_mul_8,"",@"SHT_CUDA_INFO"
	.sectionflags	@""
	.align	4


	//----- nvinfo : EIATTR_CUDA_API_VERSION
	.align		4
        /*0000*/ 	.byte	0x04, 0x37
        /*0002*/ 	.short	(.L_9 - .L_8)
.L_8:
        /*0004*/ 	.word	0x0000007c


	//----- nvinfo : EIATTR_KPARAM_INFO
	.align		4
.L_9:
        /*0008*/ 	.byte	0x04, 0x17
        /*000a*/ 	.short	(.L_11 - .L_10)
.L_10:
        /*000c*/ 	.word	0x00000000
        /*0010*/ 	.short	0x0003
        /*0012*/ 	.short	0x0018
        /*0014*/ 	.byte	0x00, 0xf0, 0x11, 0x00


	//----- nvinfo : EIATTR_KPARAM_INFO
	.align		4
.L_11:
        /*0018*/ 	.byte	0x04, 0x17
        /*001a*/ 	.short	(.L_13 - .L_12)
.L_12:
        /*001c*/ 	.word	0x00000000
        /*0020*/ 	.short	0x0002
        /*0022*/ 	.short	0x0010
        /*0024*/ 	.byte	0x00, 0xf4, 0x21, 0x00


	//----- nvinfo : EIATTR_KPARAM_INFO
	.align		4
.L_13:
        /*0028*/ 	.byte	0x04, 0x17
        /*002a*/ 	.short	(.L_15 - .L_14)
.L_14:
        /*002c*/ 	.word	0x00000000
        /*0030*/ 	.short	0x0001
        /*0032*/ 	.short	0x0008
        /*0034*/ 	.byte	0x00, 0xf4, 0x21, 0x00


	//----- nvinfo : EIATTR_KPARAM_INFO
	.align		4
.L_15:
        /*0038*/ 	.byte	0x04, 0x17
        /*003a*/ 	.short	(.L_17 - .L_16)
.L_16:
        /*003c*/ 	.word	0x00000000
        /*0040*/ 	.short	0x0000
        /*0042*/ 	.short	0x0000
        /*0044*/ 	.byte	0x00, 0xf4, 0x21, 0x00


	//----- nvinfo : EIATTR_SPARSE_MMA_MASK
	.align		4
.L_17:
        /*0048*/ 	.byte	0x03, 0x50
        /*004a*/ 	.short	0x0000


	//----- nvinfo : EIATTR_MAXREG_COUNT
	.align		4
        /*004c*/ 	.byte	0x03, 0x1b
        /*004e*/ 	.short	0x00ff


	//----- nvinfo : EIATTR_EXIT_INSTR_OFFSETS
	.align		4
        /*0050*/ 	.byte	0x04, 0x1c
        /*0052*/ 	.short	(.L_19 - .L_18)


	//   ....[0]....
.L_18:
        /*0054*/ 	.word	0x000001a0


	//----- nvinfo : EIATTR_REQNTID
	.align		4
.L_19:
        /*0058*/ 	.byte	0x04, 0x10
        /*005a*/ 	.short	(.L_21 - .L_20)
.L_20:
        /*005c*/ 	.word	0x00000080
        /*0060*/ 	.word	0x00000001
        /*0064*/ 	.word	0x00000001


	//----- nvinfo : EIATTR_CBANK_PARAM_SIZE
	.align		4
.L_21:
        /*0068*/ 	.byte	0x03, 0x19
        /*006a*/ 	.short	0x001c


	//----- nvinfo : EIATTR_PARAM_CBANK
	.align		4
        /*006c*/ 	.byte	0x04, 0x0a
        /*006e*/ 	.short	(.L_23 - .L_22)
	.align		4
.L_22:
        /*0070*/ 	.word	index@(.nv.constant0.triton_poi_fused_add_convolution_mul_8)
        /*0074*/ 	.short	0x0210
        /*0076*/ 	.short	0x001c


	//----- nvinfo : EIATTR_SW_WAR
	.align		4
.L_23:
        /*0078*/ 	.byte	0x04, 0x36
        /*007a*/ 	.short	(.L_25 - .L_24)
.L_24:
        /*007c*/ 	.word	0x00000008
.L_25:


//--------------------- .nv.callgraph             --------------------------
	.section	.nv.callgraph,"",@"SHT_CUDA_CALLGRAPH"
	.align	4
	.sectionentsize	8
	.align		4
        /*0000*/ 	.word	0x00000000
	.align		4
        /*0004*/ 	.word	0xffffffff
	.align		4
        /*0008*/ 	.word	0x00000000
	.align		4
        /*000c*/ 	.word	0xfffffffe
	.align		4
        /*0010*/ 	.word	0x00000000
	.align		4
        /*0014*/ 	.word	0xfffffffd
	.align		4
        /*0018*/ 	.word	0x00000000
	.align		4
        /*001c*/ 	.word	0xfffffffc


//--------------------- .text.triton_poi_fused_add_convolution_mul_8 --------------------------
	.section	.text.triton_poi_fused_add_convolution_mul_8,"ax",@progbits
	.align	128
        .global         triton_poi_fused_add_convolution_mul_8
        .type           triton_poi_fused_add_convolution_mul_8,@function
        .size           triton_poi_fused_add_convolution_mul_8,(.L_x_1 - triton_poi_fused_add_convolution_mul_8)
        .other          triton_poi_fused_add_convolution_mul_8,@"STO_CUDA_ENTRY STV_DEFAULT"
triton_poi_fused_add_convolution_mul_8:
.text.triton_poi_fused_add_convolution_mul_8:
[----:B------:R-:W-:Y:S01]  /*0000*/  LDC R1, c[0x0][0x28] ;  /* 0x00000a00ff017b82 */ /* 0x000fe20000000800 */
[----:B------:R-:W1:Y:S07]  /*0010*/  S2R R0, SR_TID.X ;  /* 0x0000000000007919 */ /* 0x000e6e0000002100 */
[----:B------:R-:W2:Y:S01]  /*0020*/  LDC.64 R4, c[0x0][0x218] ;  /* 0x00008600ff047b82 */ /* 0x000ea20000000a00 */
[----:B------:R-:W-:Y:S01]  /*0030*/  ULDC.64 UR4, c[0x0][0x208] ;  /* 0x0000820000047ab9 */ /* 0x000fe20000000a00 */
[----:B------:R-:W3:Y:S06]  /*0040*/  S2R R9, SR_CTAID.X ;  /* 0x0000000000097919 */ /* 0x000eec0000002500 */
[----:B------:R-:W4:Y:S01]  /*0050*/  LDC.64 R6, c[0x0][0x220] ;  /* 0x00008800ff067b82 */ /* 0x000f220000000a00 */
[----:B-1----:R-:W-:-:S02]  /*0060*/  LOP3.LUT R0, R0, 0x7f, RZ, 0xc0, !PT ;  /* 0x0000007f00007812 */ /* 0x002fc400078ec0ff */
[----:B---3--:R-:W-:-:S03]  /*0070*/  SHF.R.S32.HI R2, RZ, 0x18, R9 ;  /* 0x00000018ff027819 */ /* 0x008fc60000011409 */
[----:B------:R-:W-:Y:S01]  /*0080*/  IMAD R9, R9, 0x80, R0 ;  /* 0x0000008009097824 */ /* 0x000fe200078e0200 */
[----:B------:R-:W-:-:S03]  /*0090*/  SGXT R0, R2, 0x1 ;  /* 0x000000010200781a */ /* 0x000fc60000000200 */
[----:B----4-:R-:W-:Y:S01]  /*00a0*/  IMAD.WIDE R6, R9, 0x4, R6 ;  /* 0x0000000409067825 */ /* 0x010fe200078e0206 */
[----:B------:R-:W1:Y:S01]  /*00b0*/  LDC.64 R2, c[0x0][0x210] ;  /* 0x00008400ff027b82 */ /* 0x000e620000000a00 */
[----:B------:R-:W-:-:S04]  /*00c0*/  LEA.HI R0, R0, R9, RZ, 0x4 ;  /* 0x0000000900007211 */ /* 0x000fc800078f20ff */
[----:B------:R-:W3:Y:S01]  /*00d0*/  LDG.E R6, desc[UR4][R6.64] ;  /* 0x0000000406067981 */ /* 0x000ee2000c1e1900 */
[--C-:B------:R-:W-:Y:S02]  /*00e0*/  SHF.R.S32.HI R8, RZ, 0x4, R0.reuse ;  /* 0x00000004ff087819 */ /* 0x100fe40000011400 */
[----:B------:R-:W-:-:S04]  /*00f0*/  SHF.R.S32.HI R11, RZ, 0x1f, R0 ;  /* 0x0000001fff0b7819 */ /* 0x000fc80000011400 */
[----:B------:R-:W-:-:S04]  /*0100*/  LEA.HI R11, R11, R8, RZ, 0x6 ;  /* 0x000000080b0b7211 */ /* 0x000fc800078f30ff */
[----:B------:R-:W-:-:S05]  /*0110*/  LOP3.LUT R11, R11, 0xffffffc0, RZ, 0xc0, !PT ;  /* 0xffffffc00b0b7812 */ /* 0x000fca00078ec0ff */
[----:B------:R-:W-:Y:S02]  /*0120*/  IMAD.IADD R11, R8, 0x1, -R11 ;  /* 0x00000001080b7824 */ /* 0x000fe400078e0a0b */
[----:B-1----:R-:W-:-:S04]  /*0130*/  IMAD.WIDE R2, R9, 0x4, R2 ;  /* 0x0000000409027825 */ /* 0x002fc800078e0202 */
[----:B--2---:R-:W-:Y:S01]  /*0140*/  IMAD.WIDE R4, R11, 0x4, R4 ;  /* 0x000000040b047825 */ /* 0x004fe200078e0204 */
[----:B------:R-:W2:Y:S05]  /*0150*/  LDG.E R0, desc[UR4][R2.64] ;  /* 0x0000000402007981 */ /* 0x000eaa000c1e1900 */
[----:B------:R-:W2:Y:S02]  /*0160*/  LDG.E.EL R5, desc[UR4][R4.64] ;  /* 0x0000000404057981 */ /* 0x000ea4000c2e1900 */
[----:B--2---:R-:W-:-:S04]  /*0170*/  FADD R9, R0, R5 ;  /* 0x0000000500097221 */ /* 0x004fc80000000000 */
[----:B---3--:R-:W-:-:S05]  /*0180*/  FFMA R9, R9, 0.20000000298023223877, R6 ;  /* 0x3e4ccccd09097823 */ /* 0x008fca0000000006 */
[----:B------:R-:W-:Y:S01]  /*0190*/  STG.E desc[UR4][R2.64], R9 ;  /* 0x0000000902007986 */ /* 0x000fe2000c101904 */
[----:B------:R-:W-:Y:S05]  /*01a0*/  EXIT ;  /* 0x000000000000794d */ /* 0x000fea0003800000 */
.L_x_0:
[----:B------:R-:W-:-:S00]  /*01b0*/  BRA `(.L_x_0) ;  /* 0xfffffffc00fc7947 */ /* 0x000fc0000383ffff */
[----:B------:R-:W-:-:S00]  /*01c0*/  NOP ;  /* 0x0000000000007918 */ /* 0x000fc00000000000 */
        /* <DEDUP_REMOVED lines=11> */
.L_x_1:


//--------------------- .nv.constant0.triton_poi_fused_add_convolution_mul_8 --------------------------
	.section	.nv.constant0.triton_poi_fused_add_convolution_mul_8,"a",@progbits
	.sectionflags	@""
	.align	4
.nv.constant0.triton_poi_fused_add_convolution_mul_8:
	.zero		556
